//
// Generated by NVIDIA NVVM Compiler
//
// Compiler Build ID: CL-36424714
// Cuda compilation tools, release 13.0, V13.0.88
// Based on NVVM 20.0.0
//

.version 9.0
.target sm_100
.address_size 64

	// .globl	_Z15matrixTransposePKfPfii

.visible .entry _Z15matrixTransposePKfPfii(
	.param .u64 .ptr .align 1 _Z15matrixTransposePKfPfii_param_0,
	.param .u64 .ptr .align 1 _Z15matrixTransposePKfPfii_param_1,
	.param .u32 _Z15matrixTransposePKfPfii_param_2,
	.param .u32 _Z15matrixTransposePKfPfii_param_3
)
{
	.reg .pred 	%p<4>;
	.reg .b32 	%r<15>;
	.reg .b32 	%f<2>;
	.reg .b64 	%rd<9>;

	ld.param.u64 	%rd1, [_Z15matrixTransposePKfPfii_param_0];
	ld.param.u64 	%rd2, [_Z15matrixTransposePKfPfii_param_1];
	ld.param.u32 	%r3, [_Z15matrixTransposePKfPfii_param_2];
	ld.param.u32 	%r5, [_Z15matrixTransposePKfPfii_param_3];
	mov.u32 	%r6, %tid.x;
	mov.u32 	%r7, %ctaid.x;
	mov.u32 	%r8, %ntid.x;
	mad.lo.s32 	%r1, %r7, %r8, %r6;
	mov.u32 	%r9, %tid.y;
	mov.u32 	%r10, %ctaid.y;
	mov.u32 	%r11, %ntid.y;
	mad.lo.s32 	%r12, %r10, %r11, %r9;
	setp.ge.u32 	%p1, %r1, %r3;
	setp.ge.u32 	%p2, %r12, %r5;
	or.pred  	%p3, %p1, %p2;
	@%p3 bra 	$L__BB0_2;
	cvta.to.global.u64 	%rd3, %rd1;
	cvta.to.global.u64 	%rd4, %rd2;
	mad.lo.s32 	%r13, %r5, %r1, %r12;
	mul.wide.u32 	%rd5, %r13, 4;
	add.s64 	%rd6, %rd3, %rd5;
	ld.global.f32 	%f1, [%rd6];
	mad.lo.s32 	%r14, %r3, %r12, %r1;
	mul.wide.u32 	%rd7, %r14, 4;
	add.s64 	%rd8, %rd4, %rd7;
	st.global.f32 	[%rd8], %f1;
$L__BB0_2:
	ret;

}


// ===== COMPILED SASS (sm_100) =====

	.target	sm_100

	.elftype	@"ET_EXEC"


//--------------------- .note.nv.tkinfo           --------------------------
	.section	.note.nv.tkinfo,"",@"SHT_NOTE"
	.sectionflags	@"SHF_NOTE_NV_TKINFO"
	.tkinfo
        /*0018*/ 	.word	0x00000002
        /*0030*/ 	.string	""
        /*0030*/ 	.string	"ptxas"
        /*0030*/ 	.string	"Cuda compilation tools, release 13.0, V13.0.88"
        /*0030*/ 	.string	"Build cuda_13.0.r13.0/compiler.36424714_0"
        /*0030*/ 	.string	"-arch sm_100 -m 64 "



//--------------------- .note.nv.cuinfo           --------------------------
	.section	.note.nv.cuinfo,"",@"SHT_NOTE"
	.sectionflags	@"SHF_NOTE_NV_CUINFO"
        /*0018*/ 	.short	0x0002
        /*001a*/ 	.short	0x0064
        /*001c*/ 	.short	0x0082
	.zero		2


//--------------------- .nv.info                  --------------------------
	.section	.nv.info,"",@"SHT_CUDA_INFO"
	.align	4


	//----- nvinfo : EIATTR_REGCOUNT
	.align		4
        /*0000*/ 	.byte	0x04, 0x2f
        /*0002*/ 	.short	(.L_1 - .L_0)
	.align		4
.L_0:
        /*0004*/ 	.word	index@(_Z15matrixTransposePKfPfii)
        /*0008*/ 	.word	0x0000000a


	//----- nvinfo : EIATTR_FRAME_SIZE
	.align		4
.L_1:
        /*000c*/ 	.byte	0x04, 0x11
        /*000e*/ 	.short	(.L_3 - .L_2)
	.align		4
.L_2:
        /*0010*/ 	.word	index@(_Z15matrixTransposePKfPfii)
        /*0014*/ 	.word	0x00000000


	//----- nvinfo : EIATTR_MIN_STACK_SIZE
	.align		4
.L_3:
        /*0018*/ 	.byte	0x04, 0x12
        /*001a*/ 	.short	(.L_5 - .L_4)
	.align		4
.L_4:
        /*001c*/ 	.word	index@(_Z15matrixTransposePKfPfii)
        /*0020*/ 	.word	0x00000000
.L_5:


//--------------------- .nv.compat                --------------------------
	.section	.nv.compat,"",@"SHT_CUDA_COMPAT_INFO"
	.align	4
        /*0000*/ 	.byte	0x02, 0x09, 0x00, 0x00, 0x02, 0x02, 0x01, 0x00, 0x02, 0x05, 0x05, 0x00, 0x03, 0x07, 0x01, 0x01
        /*0010*/ 	.byte	0x02, 0x03, 0x00, 0x00, 0x02, 0x06, 0x01, 0x00, 0x04, 0x0b, 0x08, 0x00, 0x09, 0x00, 0x00, 0x00
        /*0020*/ 	.byte	0x00, 0x00, 0x00, 0x00


//--------------------- .nv.info._Z15matrixTransposePKfPfii --------------------------
	.section	.nv.info._Z15matrixTransposePKfPfii,"",@"SHT_CUDA_INFO"
	.sectionflags	@""
	.align	4


	//----- nvinfo : EIATTR_CUDA_API_VERSION
	.align		4
        /*0000*/ 	.byte	0x04, 0x37
        /*0002*/ 	.short	(.L_7 - .L_6)
.L_6:
        /*0004*/ 	.word	0x00000082


	//----- nvinfo : EIATTR_KPARAM_INFO
	.align		4
.L_7:
        /*0008*/ 	.byte	0x04, 0x17
        /*000a*/ 	.short	(.L_9 - .L_8)
.L_8:
        /*000c*/ 	.word	0x00000000
        /*0010*/ 	.short	0x0003
        /*0012*/ 	.short	0x0014
        /*0014*/ 	.byte	0x00, 0xf0, 0x11, 0x00


	//----- nvinfo : EIATTR_KPARAM_INFO
	.align		4
.L_9:
        /*0018*/ 	.byte	0x04, 0x17
        /*001a*/ 	.short	(.L_11 - .L_10)
.L_10:
        /*001c*/ 	.word	0x00000000
        /*0020*/ 	.short	0x0002
        /*0022*/ 	.short	0x0010
        /*0024*/ 	.byte	0x00, 0xf0, 0x11, 0x00


	//----- nvinfo : EIATTR_KPARAM_INFO
	.align		4
.L_11:
        /*0028*/ 	.byte	0x04, 0x17
        /*002a*/ 	.short	(.L_13 - .L_12)
.L_12:
        /*002c*/ 	.word	0x00000000
        /*0030*/ 	.short	0x0001
        /*0032*/ 	.short	0x0008
        /*0034*/ 	.byte	0x00, 0xf5, 0x21, 0x00


	//----- nvinfo : EIATTR_KPARAM_INFO
	.align		4
.L_13:
        /*0038*/ 	.byte	0x04, 0x17
        /*003a*/ 	.short	(.L_15 - .L_14)
.L_14:
        /*003c*/ 	.word	0x00000000
        /*0040*/ 	.short	0x0000
        /*0042*/ 	.short	0x0000
        /*0044*/ 	.byte	0x00, 0xf5, 0x21, 0x00


	//----- nvinfo : EIATTR_SPARSE_MMA_MASK
	.align		4
.L_15:
        /*0048*/ 	.byte	0x03, 0x50
        /*004a*/ 	.short	0x0000


	//----- nvinfo : EIATTR_MAXREG_COUNT
	.align		4
        /*004c*/ 	.byte	0x03, 0x1b
        /*004e*/ 	.short	0x00ff


	//----- nvinfo : EIATTR_MERCURY_ISA_VERSION
	.align		4
        /*0050*/ 	.byte	0x03, 0x5f
        /*0052*/ 	.short	0x0101


	//----- nvinfo : EIATTR_VRC_CTA_INIT_COUNT
	.align		4
        /*0054*/ 	.byte	0x02, 0x4a
	.zero		1
	.zero		1


	//----- nvinfo : EIATTR_EXIT_INSTR_OFFSETS
	.align		4
        /*0058*/ 	.byte	0x04, 0x1c
        /*005a*/ 	.short	(.L_17 - .L_16)


	//   ....[0]....
.L_16:
        /*005c*/ 	.word	0x000000c0


	//   ....[1]....
        /*0060*/ 	.word	0x00000160


	//----- nvinfo : EIATTR_CBANK_PARAM_SIZE
	.align		4
.L_17:
        /*0064*/ 	.byte	0x03, 0x19
        /*0066*/ 	.short	0x0018


	//----- nvinfo : EIATTR_PARAM_CBANK
	.align		4
        /*0068*/ 	.byte	0x04, 0x0a
        /*006a*/ 	.short	(.L_19 - .L_18)
	.align		4
.L_18:
        /*006c*/ 	.word	index@(.nv.constant0._Z15matrixTransposePKfPfii)
        /*0070*/ 	.short	0x0380
        /*0072*/ 	.short	0x0018


	//----- nvinfo : EIATTR_SW_WAR
	.align		4
.L_19:
        /*0074*/ 	.byte	0x04, 0x36
        /*0076*/ 	.short	(.L_21 - .L_20)
.L_20:
        /*0078*/ 	.word	0x00000008
.L_21:


//--------------------- .nv.callgraph             --------------------------
	.section	.nv.callgraph,"",@"SHT_CUDA_CALLGRAPH"
	.align	4
	.sectionentsize	8
	.align		4
        /*0000*/ 	.word	0x00000000
	.align		4
        /*0004*/ 	.word	0xffffffff
	.align		4
        /*0008*/ 	.word	0x00000000
	.align		4
        /*000c*/ 	.word	0xfffffffe
	.align		4
        /*0010*/ 	.word	0x00000000
	.align		4
        /*0014*/ 	.word	0xfffffffd
	.align		4
        /*0018*/ 	.word	0x00000000
	.align		4
        /*001c*/ 	.word	0xfffffffc


//--------------------- .text._Z15matrixTransposePKfPfii --------------------------
	.section	.text._Z15matrixTransposePKfPfii,"ax",@progbits
	.align	128
        .global         _Z15matrixTransposePKfPfii
        .type           _Z15matrixTransposePKfPfii,@function
        .size           _Z15matrixTransposePKfPfii,(.L_x_1 - _Z15matrixTransposePKfPfii)
        .other          _Z15matrixTransposePKfPfii,@"STO_CUDA_ENTRY STV_DEFAULT"
_Z15matrixTransposePKfPfii:
.text._Z15matrixTransposePKfPfii:
[----:B------:R-:W-:Y:S01]  /*0000*/  LDC R1, c[0x0][0x37c] ;  /* 0x0000df00ff017b82 */ /* 0x000fe20000000800 */
[----:B------:R-:W0:Y:S07]  /*0010*/  S2R R7, SR_TID.Y ;  /* 0x0000000000077919 */ /* 0x000e2e0000002200 */
[----:B------:R-:W1:Y:S01]  /*0020*/  LDC R3, c[0x0][0x360] ;  /* 0x0000d800ff037b82 */ /* 0x000e620000000800 */
[----:B------:R-:W2:Y:S01]  /*0030*/  LDCU.64 UR6, c[0x0][0x390] ;  /* 0x00007200ff0677ac */ /* 0x000ea20008000a00 */
[----:B------:R-:W1:Y:S06]  /*0040*/  S2R R0, SR_TID.X ;  /* 0x0000000000007919 */ /* 0x000e6c0000002100 */
[----:B------:R-:W0:Y:S08]  /*0050*/  S2UR UR5, SR_CTAID.Y ;  /* 0x00000000000579c3 */ /* 0x000e300000002600 */
[----:B------:R-:W0:Y:S08]  /*0060*/  LDC R2, c[0x0][0x364] ;  /* 0x0000d900ff027b82 */ /* 0x000e300000000800 */
[----:B------:R-:W1:Y:S01]  /*0070*/  S2UR UR4, SR_CTAID.X ;  /* 0x00000000000479c3 */ /* 0x000e620000002500 */
[----:B0-----:R-:W-:-:S05]  /*0080*/  IMAD R7, R2, UR5, R7 ;  /* 0x0000000502077c24 */ /* 0x001fca000f8e0207 */
[----:B--2---:R-:W-:Y:S01]  /*0090*/  ISETP.GE.U32.AND P0, PT, R7, UR7, PT ;  /* 0x0000000707007c0c */ /* 0x004fe2000bf06070 */
[----:B-1----:R-:W-:-:S05]  /*00a0*/  IMAD R0, R3, UR4, R0 ;  /* 0x0000000403007c24 */ /* 0x002fca000f8e0200 */
[----:B------:R-:W-:-:S13]  /*00b0*/  ISETP.GE.U32.OR P0, PT, R0, UR6, P0 ;  /* 0x0000000600007c0c */ /* 0x000fda0008706470 */
[----:B------:R-:W-:Y:S05]  /*00c0*/  @P0 EXIT ;  /* 0x000000000000094d */ /* 0x000fea0003800000 */
[----:B------:R-:W0:Y:S01]  /*00d0*/  LDC.64 R2, c[0x0][0x380] ;  /* 0x0000e000ff027b82 */ /* 0x000e220000000a00 */
[----:B------:R-:W1:Y:S01]  /*00e0*/  LDCU.64 UR4, c[0x0][0x358] ;  /* 0x00006b00ff0477ac */ /* 0x000e620008000a00 */
[----:B------:R-:W-:-:S04]  /*00f0*/  IMAD R5, R0, UR7, R7 ;  /* 0x0000000700057c24 */ /* 0x000fc8000f8e0207 */
[----:B0-----:R-:W-:Y:S02]  /*0100*/  IMAD.WIDE.U32 R2, R5, 0x4, R2 ;  /* 0x0000000405027825 */ /* 0x001fe400078e0002 */
[----:B------:R-:W0:Y:S04]  /*0110*/  LDC.64 R4, c[0x0][0x388] ;  /* 0x0000e200ff047b82 */ /* 0x000e280000000a00 */
[----:B-1----:R-:W2:Y:S01]  /*0120*/  LDG.E R3, desc[UR4][R2.64] ;  /* 0x0000000402037981 */ /* 0x002ea2000c1e1900 */
[----:B------:R-:W-:-:S04]  /*0130*/  IMAD R7, R7, UR6, R0 ;  /* 0x0000000607077c24 */ /* 0x000fc8000f8e0200 */
[----:B0-----:R-:W-:-:S05]  /*0140*/  IMAD.WIDE.U32 R4, R7, 0x4, R4 ;  /* 0x0000000407047825 */ /* 0x001fca00078e0004 */
[----:B--2---:R-:W-:Y:S01]  /*0150*/  STG.E desc[UR4][R4.64], R3 ;  /* 0x0000000304007986 */ /* 0x004fe2000c101904 */
[----:B------:R-:W-:Y:S05]  /*0160*/  EXIT ;  /* 0x000000000000794d */ /* 0x000fea0003800000 */
.L_x_0:
[----:B------:R-:W-:-:S00]  /*0170*/  BRA `(.L_x_0) ;  /* 0xfffffffc00fc7947 */ /* 0x000fc0000383ffff */
[----:B------:R-:W-:-:S00]  /*0180*/  NOP ;  /* 0x0000000000007918 */ /* 0x000fc00000000000 */
[----:B------:R-:W-:-:S00]  /*0190*/  NOP ;  /* 0x0000000000007918 */ /* 0x000fc00000000000 */
[----:B------:R-:W-:-:S00]  /*01a0*/  NOP ;  /* 0x0000000000007918 */ /* 0x000fc00000000000 */
[----:B------:R-:W-:-:S00]  /*01b0*/  NOP ;  /* 0x0000000000007918 */ /* 0x000fc00000000000 */
[----:B------:R-:W-:-:S00]  /*01c0*/  NOP ;  /* 0x0000000000007918 */ /* 0x000fc00000000000 */
[----:B------:R-:W-:-:S00]  /*01d0*/  NOP ;  /* 0x0000000000007918 */ /* 0x000fc00000000000 */
[----:B------:R-:W-:-:S00]  /*01e0*/  NOP ;  /* 0x0000000000007918 */ /* 0x000fc00000000000 */
[----:B------:R-:W-:-:S00]  /*01f0*/  NOP ;  /* 0x0000000000007918 */ /* 0x000fc00000000000 */
.L_x_1:


//--------------------- .nv.shared.reserved.0     --------------------------
	.section	.nv.shared.reserved.0,"aw",@nobits
	.weak		__nv_reservedSMEM_offset_0_alias
	.size		__nv_reservedSMEM_offset_0_alias, 0, 64
	.other		__nv_reservedSMEM_offset_0_alias,@"STO_CUDA_RESERVED_SHARED STV_DEFAULT"
__nv_reservedSMEM_offset_0_alias:
	.zero		0
	.zero		64


//--------------------- .nv.constant0._Z15matrixTransposePKfPfii --------------------------
	.section	.nv.constant0._Z15matrixTransposePKfPfii,"a",@progbits
	.sectionflags	@""
	.align	4
.nv.constant0._Z15matrixTransposePKfPfii:
	.zero		920


//--------------------- SYMBOLS --------------------------

	.type		.nv.reservedSmem.offset0,@object
	.size		.nv.reservedSmem.offset0,0x4
